//
// Generated by NVIDIA NVVM Compiler
//
// Compiler Build ID: CL-36424714
// Cuda compilation tools, release 13.0, V13.0.88
// Based on NVVM 20.0.0
//

.version 9.0
.target sm_100
.address_size 64

	// .globl	_Z10transpose1PfS_
// _ZZ10transpose3PfS_E2sm has been demoted
// _ZZ10transpose4PfS_E2sm has been demoted

.visible .entry _Z10transpose1PfS_(
	.param .u64 .ptr .align 1 _Z10transpose1PfS__param_0,
	.param .u64 .ptr .align 1 _Z10transpose1PfS__param_1
)
{
	.reg .pred 	%p<4>;
	.reg .b32 	%r<12>;
	.reg .b32 	%f<2>;
	.reg .b64 	%rd<9>;

	ld.param.u64 	%rd1, [_Z10transpose1PfS__param_0];
	ld.param.u64 	%rd2, [_Z10transpose1PfS__param_1];
	mov.u32 	%r3, %tid.x;
	mov.u32 	%r4, %tid.y;
	mov.u32 	%r5, %ctaid.x;
	mov.u32 	%r6, %ctaid.y;
	mov.u32 	%r7, %ntid.x;
	mad.lo.s32 	%r1, %r5, %r7, %r3;
	mov.u32 	%r8, %ntid.y;
	mad.lo.s32 	%r9, %r6, %r8, %r4;
	setp.gt.s32 	%p1, %r1, 30719;
	setp.gt.u32 	%p2, %r9, 10239;
	or.pred  	%p3, %p1, %p2;
	@%p3 bra 	$L__BB0_2;
	cvta.to.global.u64 	%rd3, %rd1;
	cvta.to.global.u64 	%rd4, %rd2;
	mad.lo.s32 	%r10, %r1, 10240, %r9;
	mul.wide.s32 	%rd5, %r10, 4;
	add.s64 	%rd6, %rd3, %rd5;
	ld.global.f32 	%f1, [%rd6];
	mad.lo.s32 	%r11, %r9, 30720, %r1;
	mul.wide.s32 	%rd7, %r11, 4;
	add.s64 	%rd8, %rd4, %rd7;
	st.global.f32 	[%rd8], %f1;
$L__BB0_2:
	ret;

}
	// .globl	_Z10transpose2PfS_
.visible .entry _Z10transpose2PfS_(
	.param .u64 .ptr .align 1 _Z10transpose2PfS__param_0,
	.param .u64 .ptr .align 1 _Z10transpose2PfS__param_1
)
{
	.reg .pred 	%p<4>;
	.reg .b32 	%r<12>;
	.reg .b32 	%f<2>;
	.reg .b64 	%rd<9>;

	ld.param.u64 	%rd1, [_Z10transpose2PfS__param_0];
	ld.param.u64 	%rd2, [_Z10transpose2PfS__param_1];
	mov.u32 	%r3, %tid.x;
	mov.u32 	%r4, %tid.y;
	mov.u32 	%r5, %ctaid.x;
	mov.u32 	%r6, %ctaid.y;
	mov.u32 	%r7, %ntid.x;
	mad.lo.s32 	%r1, %r5, %r7, %r3;
	mov.u32 	%r8, %ntid.y;
	mad.lo.s32 	%r9, %r6, %r8, %r4;
	setp.gt.s32 	%p1, %r1, 10239;
	setp.gt.u32 	%p2, %r9, 30719;
	or.pred  	%p3, %p1, %p2;
	@%p3 bra 	$L__BB1_2;
	cvta.to.global.u64 	%rd3, %rd1;
	cvta.to.global.u64 	%rd4, %rd2;
	mad.lo.s32 	%r10, %r9, 10240, %r1;
	mul.wide.s32 	%rd5, %r10, 4;
	add.s64 	%rd6, %rd3, %rd5;
	ld.global.f32 	%f1, [%rd6];
	mad.lo.s32 	%r11, %r1, 30720, %r9;
	mul.wide.s32 	%rd7, %r11, 4;
	add.s64 	%rd8, %rd4, %rd7;
	st.global.f32 	[%rd8], %f1;
$L__BB1_2:
	ret;

}
	// .globl	_Z10transpose3PfS_
.visible .entry _Z10transpose3PfS_(
	.param .u64 .ptr .align 1 _Z10transpose3PfS__param_0,
	.param .u64 .ptr .align 1 _Z10transpose3PfS__param_1
)
{
	.reg .pred 	%p<7>;
	.reg .b32 	%r<27>;
	.reg .b32 	%f<3>;
	.reg .b64 	%rd<9>;
	// demoted variable
	.shared .align 4 .b8 _ZZ10transpose3PfS_E2sm[4096];
	ld.param.u64 	%rd1, [_Z10transpose3PfS__param_0];
	ld.param.u64 	%rd2, [_Z10transpose3PfS__param_1];
	mov.u32 	%r1, %tid.x;
	mov.u32 	%r2, %tid.y;
	mov.u32 	%r9, %ctaid.x;
	mov.u32 	%r10, %ctaid.y;
	mov.u32 	%r11, %ntid.x;
	mul.lo.s32 	%r3, %r9, %r11;
	add.s32 	%r4, %r3, %r1;
	mov.u32 	%r12, %ntid.y;
	mul.lo.s32 	%r5, %r10, %r12;
	add.s32 	%r13, %r5, %r2;
	setp.gt.s32 	%p1, %r4, 10239;
	setp.gt.u32 	%p2, %r13, 30719;
	or.pred  	%p3, %p1, %p2;
	@%p3 bra 	$L__BB2_2;
	cvta.to.global.u64 	%rd3, %rd1;
	mad.lo.s32 	%r14, %r13, 10240, %r4;
	mul.wide.s32 	%rd4, %r14, 4;
	add.s64 	%rd5, %rd3, %rd4;
	ld.global.f32 	%f1, [%rd5];
	shl.b32 	%r15, %r2, 7;
	mov.u32 	%r16, _ZZ10transpose3PfS_E2sm;
	add.s32 	%r17, %r16, %r15;
	shl.b32 	%r18, %r1, 2;
	add.s32 	%r19, %r17, %r18;
	st.shared.f32 	[%r19], %f1;
	bar.sync 	0;
$L__BB2_2:
	add.s32 	%r7, %r5, %r1;
	add.s32 	%r8, %r3, %r2;
	setp.gt.s32 	%p4, %r8, 10239;
	setp.gt.u32 	%p5, %r7, 30719;
	or.pred  	%p6, %p4, %p5;
	@%p6 bra 	$L__BB2_4;
	shl.b32 	%r21, %r1, 7;
	mov.u32 	%r22, _ZZ10transpose3PfS_E2sm;
	add.s32 	%r23, %r22, %r21;
	shl.b32 	%r24, %r2, 2;
	add.s32 	%r25, %r23, %r24;
	ld.shared.f32 	%f2, [%r25];
	mad.lo.s32 	%r26, %r8, 30720, %r7;
	cvta.to.global.u64 	%rd6, %rd2;
	mul.wide.s32 	%rd7, %r26, 4;
	add.s64 	%rd8, %rd6, %rd7;
	st.global.f32 	[%rd8], %f2;
$L__BB2_4:
	ret;

}
	// .globl	_Z10transpose4PfS_
.visible .entry _Z10transpose4PfS_(
	.param .u64 .ptr .align 1 _Z10transpose4PfS__param_0,
	.param .u64 .ptr .align 1 _Z10transpose4PfS__param_1
)
{
	.reg .pred 	%p<7>;
	.reg .b32 	%r<25>;
	.reg .b32 	%f<3>;
	.reg .b64 	%rd<9>;
	// demoted variable
	.shared .align 4 .b8 _ZZ10transpose4PfS_E2sm[4224];
	ld.param.u64 	%rd1, [_Z10transpose4PfS__param_0];
	ld.param.u64 	%rd2, [_Z10transpose4PfS__param_1];
	mov.u32 	%r1, %tid.x;
	mov.u32 	%r2, %tid.y;
	mov.u32 	%r9, %ctaid.x;
	mov.u32 	%r10, %ctaid.y;
	mov.u32 	%r11, %ntid.x;
	mul.lo.s32 	%r3, %r9, %r11;
	add.s32 	%r4, %r3, %r1;
	mov.u32 	%r12, %ntid.y;
	mul.lo.s32 	%r5, %r10, %r12;
	add.s32 	%r13, %r5, %r2;
	setp.gt.s32 	%p1, %r4, 10239;
	setp.gt.u32 	%p2, %r13, 30719;
	or.pred  	%p3, %p1, %p2;
	@%p3 bra 	$L__BB3_2;
	cvta.to.global.u64 	%rd3, %rd1;
	mad.lo.s32 	%r14, %r13, 10240, %r4;
	mul.wide.s32 	%rd4, %r14, 4;
	add.s64 	%rd5, %rd3, %rd4;
	ld.global.f32 	%f1, [%rd5];
	mov.u32 	%r15, _ZZ10transpose4PfS_E2sm;
	mad.lo.s32 	%r16, %r2, 132, %r15;
	shl.b32 	%r17, %r1, 2;
	add.s32 	%r18, %r16, %r17;
	st.shared.f32 	[%r18], %f1;
	bar.sync 	0;
$L__BB3_2:
	add.s32 	%r7, %r5, %r1;
	add.s32 	%r8, %r3, %r2;
	setp.gt.s32 	%p4, %r8, 10239;
	setp.gt.u32 	%p5, %r7, 30719;
	or.pred  	%p6, %p4, %p5;
	@%p6 bra 	$L__BB3_4;
	mov.u32 	%r20, _ZZ10transpose4PfS_E2sm;
	mad.lo.s32 	%r21, %r1, 132, %r20;
	shl.b32 	%r22, %r2, 2;
	add.s32 	%r23, %r21, %r22;
	ld.shared.f32 	%f2, [%r23];
	mad.lo.s32 	%r24, %r8, 30720, %r7;
	cvta.to.global.u64 	%rd6, %rd2;
	mul.wide.s32 	%rd7, %r24, 4;
	add.s64 	%rd8, %rd6, %rd7;
	st.global.f32 	[%rd8], %f2;
$L__BB3_4:
	ret;

}


// ===== COMPILED SASS (sm_100) =====

	.target	sm_100

	.elftype	@"ET_EXEC"


//--------------------- .note.nv.tkinfo           --------------------------
	.section	.note.nv.tkinfo,"",@"SHT_NOTE"
	.sectionflags	@"SHF_NOTE_NV_TKINFO"
	.tkinfo
        /*0018*/ 	.word	0x00000002
        /*0030*/ 	.string	""
        /*0030*/ 	.string	"ptxas"
        /*0030*/ 	.string	"Cuda compilation tools, release 13.0, V13.0.88"
        /*0030*/ 	.string	"Build cuda_13.0.r13.0/compiler.36424714_0"
        /*0030*/ 	.string	"-arch sm_100 -m 64 "



//--------------------- .note.nv.cuinfo           --------------------------
	.section	.note.nv.cuinfo,"",@"SHT_NOTE"
	.sectionflags	@"SHF_NOTE_NV_CUINFO"
        /*0018*/ 	.short	0x0002
        /*001a*/ 	.short	0x0064
        /*001c*/ 	.short	0x0082
	.zero		2


//--------------------- .nv.info                  --------------------------
	.section	.nv.info,"",@"SHT_CUDA_INFO"
	.align	4


	//----- nvinfo : EIATTR_REGCOUNT
	.align		4
        /*0000*/ 	.byte	0x04, 0x2f
        /*0002*/ 	.short	(.L_1 - .L_0)
	.align		4
.L_0:
        /*0004*/ 	.word	index@(_Z10transpose1PfS_)
        /*0008*/ 	.word	0x0000000a


	//----- nvinfo : EIATTR_FRAME_SIZE
	.align		4
.L_1:
        /*000c*/ 	.byte	0x04, 0x11
        /*000e*/ 	.short	(.L_3 - .L_2)
	.align		4
.L_2:
        /*0010*/ 	.word	index@(_Z10transpose1PfS_)
        /*0014*/ 	.word	0x00000000


	//----- nvinfo : EIATTR_REGCOUNT
	.align		4
.L_3:
        /*0018*/ 	.byte	0x04, 0x2f
        /*001a*/ 	.short	(.L_5 - .L_4)
	.align		4
.L_4:
        /*001c*/ 	.word	index@(_Z10transpose2PfS_)
        /*0020*/ 	.word	0x0000000a


	//----- nvinfo : EIATTR_FRAME_SIZE
	.align		4
.L_5:
        /*0024*/ 	.byte	0x04, 0x11
        /*0026*/ 	.short	(.L_7 - .L_6)
	.align		4
.L_6:
        /*0028*/ 	.word	index@(_Z10transpose2PfS_)
        /*002c*/ 	.word	0x00000000


	//----- nvinfo : EIATTR_REGCOUNT
	.align		4
.L_7:
        /*0030*/ 	.byte	0x04, 0x2f
        /*0032*/ 	.short	(.L_9 - .L_8)
	.align		4
.L_8:
        /*0034*/ 	.word	index@(_Z10transpose3PfS_)
        /*0038*/ 	.word	0x0000000e


	//----- nvinfo : EIATTR_FRAME_SIZE
	.align		4
.L_9:
        /*003c*/ 	.byte	0x04, 0x11
        /*003e*/ 	.short	(.L_11 - .L_10)
	.align		4
.L_10:
        /*0040*/ 	.word	index@(_Z10transpose3PfS_)
        /*0044*/ 	.word	0x00000000


	//----- nvinfo : EIATTR_REGCOUNT
	.align		4
.L_11:
        /*0048*/ 	.byte	0x04, 0x2f
        /*004a*/ 	.short	(.L_13 - .L_12)
	.align		4
.L_12:
        /*004c*/ 	.word	index@(_Z10transpose4PfS_)
        /*0050*/ 	.word	0x0000000e


	//----- nvinfo : EIATTR_FRAME_SIZE
	.align		4
.L_13:
        /*0054*/ 	.byte	0x04, 0x11
        /*0056*/ 	.short	(.L_15 - .L_14)
	.align		4
.L_14:
        /*0058*/ 	.word	index@(_Z10transpose4PfS_)
        /*005c*/ 	.word	0x00000000


	//----- nvinfo : EIATTR_MIN_STACK_SIZE
	.align		4
.L_15:
        /*0060*/ 	.byte	0x04, 0x12
        /*0062*/ 	.short	(.L_17 - .L_16)
	.align		4
.L_16:
        /*0064*/ 	.word	index@(_Z10transpose4PfS_)
        /*0068*/ 	.word	0x00000000


	//----- nvinfo : EIATTR_MIN_STACK_SIZE
	.align		4
.L_17:
        /*006c*/ 	.byte	0x04, 0x12
        /*006e*/ 	.short	(.L_19 - .L_18)
	.align		4
.L_18:
        /*0070*/ 	.word	index@(_Z10transpose3PfS_)
        /*0074*/ 	.word	0x00000000


	//----- nvinfo : EIATTR_MIN_STACK_SIZE
	.align		4
.L_19:
        /*0078*/ 	.byte	0x04, 0x12
        /*007a*/ 	.short	(.L_21 - .L_20)
	.align		4
.L_20:
        /*007c*/ 	.word	index@(_Z10transpose2PfS_)
        /*0080*/ 	.word	0x00000000


	//----- nvinfo : EIATTR_MIN_STACK_SIZE
	.align		4
.L_21:
        /*0084*/ 	.byte	0x04, 0x12
        /*0086*/ 	.short	(.L_23 - .L_22)
	.align		4
.L_22:
        /*0088*/ 	.word	index@(_Z10transpose1PfS_)
        /*008c*/ 	.word	0x00000000
.L_23:


//--------------------- .nv.compat                --------------------------
	.section	.nv.compat,"",@"SHT_CUDA_COMPAT_INFO"
	.align	4
        /*0000*/ 	.byte	0x02, 0x09, 0x00, 0x00, 0x02, 0x02, 0x01, 0x00, 0x02, 0x05, 0x05, 0x00, 0x03, 0x07, 0x01, 0x01
        /*0010*/ 	.byte	0x02, 0x03, 0x00, 0x00, 0x02, 0x06, 0x01, 0x00, 0x04, 0x0b, 0x08, 0x00, 0x09, 0x00, 0x00, 0x00
        /*0020*/ 	.byte	0x00, 0x00, 0x00, 0x00


//--------------------- .nv.info._Z10transpose4PfS_ --------------------------
	.section	.nv.info._Z10transpose4PfS_,"",@"SHT_CUDA_INFO"
	.sectionflags	@""
	.align	4


	//----- nvinfo : EIATTR_CUDA_API_VERSION
	.align		4
        /*0000*/ 	.byte	0x04, 0x37
        /*0002*/ 	.short	(.L_25 - .L_24)
.L_24:
        /*0004*/ 	.word	0x00000082


	//----- nvinfo : EIATTR_KPARAM_INFO
	.align		4
.L_25:
        /*0008*/ 	.byte	0x04, 0x17
        /*000a*/ 	.short	(.L_27 - .L_26)
.L_26:
        /*000c*/ 	.word	0x00000000
        /*0010*/ 	.short	0x0001
        /*0012*/ 	.short	0x0008
        /*0014*/ 	.byte	0x00, 0xf5, 0x21, 0x00


	//----- nvinfo : EIATTR_KPARAM_INFO
	.align		4
.L_27:
        /*0018*/ 	.byte	0x04, 0x17
        /*001a*/ 	.short	(.L_29 - .L_28)
.L_28:
        /*001c*/ 	.word	0x00000000
        /*0020*/ 	.short	0x0000
        /*0022*/ 	.short	0x0000
        /*0024*/ 	.byte	0x00, 0xf5, 0x21, 0x00


	//----- nvinfo : EIATTR_SPARSE_MMA_MASK
	.align		4
.L_29:
        /*0028*/ 	.byte	0x03, 0x50
        /*002a*/ 	.short	0x0000


	//----- nvinfo : EIATTR_MAXREG_COUNT
	.align		4
        /*002c*/ 	.byte	0x03, 0x1b
        /*002e*/ 	.short	0x00ff


	//----- nvinfo : EIATTR_NUM_BARRIERS
	.align		4
        /*0030*/ 	.byte	0x02, 0x4c
        /*0032*/ 	.byte	0x01
	.zero		1


	//----- nvinfo : EIATTR_MERCURY_ISA_VERSION
	.align		4
        /*0034*/ 	.byte	0x03, 0x5f
        /*0036*/ 	.short	0x0101


	//----- nvinfo : EIATTR_VRC_CTA_INIT_COUNT
	.align		4
        /*0038*/ 	.byte	0x02, 0x4a
	.zero		1
	.zero		1


	//----- nvinfo : EIATTR_EXIT_INSTR_OFFSETS
	.align		4
        /*003c*/ 	.byte	0x04, 0x1c
        /*003e*/ 	.short	(.L_31 - .L_30)


	//   ....[0]....
.L_30:
        /*0040*/ 	.word	0x000001d0


	//   ....[1]....
        /*0044*/ 	.word	0x00000280


	//----- nvinfo : EIATTR_CBANK_PARAM_SIZE
	.align		4
.L_31:
        /*0048*/ 	.byte	0x03, 0x19
        /*004a*/ 	.short	0x0010


	//----- nvinfo : EIATTR_PARAM_CBANK
	.align		4
        /*004c*/ 	.byte	0x04, 0x0a
        /*004e*/ 	.short	(.L_33 - .L_32)
	.align		4
.L_32:
        /*0050*/ 	.word	index@(.nv.constant0._Z10transpose4PfS_)
        /*0054*/ 	.short	0x0380
        /*0056*/ 	.short	0x0010


	//----- nvinfo : EIATTR_SW_WAR
	.align		4
.L_33:
        /*0058*/ 	.byte	0x04, 0x36
        /*005a*/ 	.short	(.L_35 - .L_34)
.L_34:
        /*005c*/ 	.word	0x00000008
.L_35:


//--------------------- .nv.info._Z10transpose3PfS_ --------------------------
	.section	.nv.info._Z10transpose3PfS_,"",@"SHT_CUDA_INFO"
	.sectionflags	@""
	.align	4


	//----- nvinfo : EIATTR_CUDA_API_VERSION
	.align		4
        /*0000*/ 	.byte	0x04, 0x37
        /*0002*/ 	.short	(.L_37 - .L_36)
.L_36:
        /*0004*/ 	.word	0x00000082


	//----- nvinfo : EIATTR_KPARAM_INFO
	.align		4
.L_37:
        /*0008*/ 	.byte	0x04, 0x17
        /*000a*/ 	.short	(.L_39 - .L_38)
.L_38:
        /*000c*/ 	.word	0x00000000
        /*0010*/ 	.short	0x0001
        /*0012*/ 	.short	0x0008
        /*0014*/ 	.byte	0x00, 0xf5, 0x21, 0x00


	//----- nvinfo : EIATTR_KPARAM_INFO
	.align		4
.L_39:
        /*0018*/ 	.byte	0x04, 0x17
        /*001a*/ 	.short	(.L_41 - .L_40)
.L_40:
        /*001c*/ 	.word	0x00000000
        /*0020*/ 	.short	0x0000
        /*0022*/ 	.short	0x0000
        /*0024*/ 	.byte	0x00, 0xf5, 0x21, 0x00


	//----- nvinfo : EIATTR_SPARSE_MMA_MASK
	.align		4
.L_41:
        /*0028*/ 	.byte	0x03, 0x50
        /*002a*/ 	.short	0x0000


	//----- nvinfo : EIATTR_MAXREG_COUNT
	.align		4
        /*002c*/ 	.byte	0x03, 0x1b
        /*002e*/ 	.short	0x00ff


	//----- nvinfo : EIATTR_NUM_BARRIERS
	.align		4
        /*0030*/ 	.byte	0x02, 0x4c
        /*0032*/ 	.byte	0x01
	.zero		1


	//----- nvinfo : EIATTR_MERCURY_ISA_VERSION
	.align		4
        /*0034*/ 	.byte	0x03, 0x5f
        /*0036*/ 	.short	0x0101


	//----- nvinfo : EIATTR_VRC_CTA_INIT_COUNT
	.align		4
        /*0038*/ 	.byte	0x02, 0x4a
	.zero		1
	.zero		1


	//----- nvinfo : EIATTR_EXIT_INSTR_OFFSETS
	.align		4
        /*003c*/ 	.byte	0x04, 0x1c
        /*003e*/ 	.short	(.L_43 - .L_42)


	//   ....[0]....
.L_42:
        /*0040*/ 	.word	0x000001d0


	//   ....[1]....
        /*0044*/ 	.word	0x00000280


	//----- nvinfo : EIATTR_CBANK_PARAM_SIZE
	.align		4
.L_43:
        /*0048*/ 	.byte	0x03, 0x19
        /*004a*/ 	.short	0x0010


	//----- nvinfo : EIATTR_PARAM_CBANK
	.align		4
        /*004c*/ 	.byte	0x04, 0x0a
        /*004e*/ 	.short	(.L_45 - .L_44)
	.align		4
.L_44:
        /*0050*/ 	.word	index@(.nv.constant0._Z10transpose3PfS_)
        /*0054*/ 	.short	0x0380
        /*0056*/ 	.short	0x0010


	//----- nvinfo : EIATTR_SW_WAR
	.align		4
.L_45:
        /*0058*/ 	.byte	0x04, 0x36
        /*005a*/ 	.short	(.L_47 - .L_46)
.L_46:
        /*005c*/ 	.word	0x00000008
.L_47:


//--------------------- .nv.info._Z10transpose2PfS_ --------------------------
	.section	.nv.info._Z10transpose2PfS_,"",@"SHT_CUDA_INFO"
	.sectionflags	@""
	.align	4


	//----- nvinfo : EIATTR_CUDA_API_VERSION
	.align		4
        /*0000*/ 	.byte	0x04, 0x37
        /*0002*/ 	.short	(.L_49 - .L_48)
.L_48:
        /*0004*/ 	.word	0x00000082


	//----- nvinfo : EIATTR_KPARAM_INFO
	.align		4
.L_49:
        /*0008*/ 	.byte	0x04, 0x17
        /*000a*/ 	.short	(.L_51 - .L_50)
.L_50:
        /*000c*/ 	.word	0x00000000
        /*0010*/ 	.short	0x0001
        /*0012*/ 	.short	0x0008
        /*0014*/ 	.byte	0x00, 0xf5, 0x21, 0x00


	//----- nvinfo : EIATTR_KPARAM_INFO
	.align		4
.L_51:
        /*0018*/ 	.byte	0x04, 0x17
        /*001a*/ 	.short	(.L_53 - .L_52)
.L_52:
        /*001c*/ 	.word	0x00000000
        /*0020*/ 	.short	0x0000
        /*0022*/ 	.short	0x0000
        /*0024*/ 	.byte	0x00, 0xf5, 0x21, 0x00


	//----- nvinfo : EIATTR_SPARSE_MMA_MASK
	.align		4
.L_53:
        /*0028*/ 	.byte	0x03, 0x50
        /*002a*/ 	.short	0x0000


	//----- nvinfo : EIATTR_MAXREG_COUNT
	.align		4
        /*002c*/ 	.byte	0x03, 0x1b
        /*002e*/ 	.short	0x00ff


	//----- nvinfo : EIATTR_MERCURY_ISA_VERSION
	.align		4
        /*0030*/ 	.byte	0x03, 0x5f
        /*0032*/ 	.short	0x0101


	//----- nvinfo : EIATTR_VRC_CTA_INIT_COUNT
	.align		4
        /*0034*/ 	.byte	0x02, 0x4a
	.zero		1
	.zero		1


	//----- nvinfo : EIATTR_EXIT_INSTR_OFFSETS
	.align		4
        /*0038*/ 	.byte	0x04, 0x1c
        /*003a*/ 	.short	(.L_55 - .L_54)


	//   ....[0]....
.L_54:
        /*003c*/ 	.word	0x000000b0


	//   ....[1]....
        /*0040*/ 	.word	0x00000150


	//----- nvinfo : EIATTR_CBANK_PARAM_SIZE
	.align		4
.L_55:
        /*0044*/ 	.byte	0x03, 0x19
        /*0046*/ 	.short	0x0010


	//----- nvinfo : EIATTR_PARAM_CBANK
	.align		4
        /*0048*/ 	.byte	0x04, 0x0a
        /*004a*/ 	.short	(.L_57 - .L_56)
	.align		4
.L_56:
        /*004c*/ 	.word	index@(.nv.constant0._Z10transpose2PfS_)
        /*0050*/ 	.short	0x0380
        /*0052*/ 	.short	0x0010


	//----- nvinfo : EIATTR_SW_WAR
	.align		4
.L_57:
        /*0054*/ 	.byte	0x04, 0x36
        /*0056*/ 	.short	(.L_59 - .L_58)
.L_58:
        /*0058*/ 	.word	0x00000008
.L_59:


//--------------------- .nv.info._Z10transpose1PfS_ --------------------------
	.section	.nv.info._Z10transpose1PfS_,"",@"SHT_CUDA_INFO"
	.sectionflags	@""
	.align	4


	//----- nvinfo : EIATTR_CUDA_API_VERSION
	.align		4
        /*0000*/ 	.byte	0x04, 0x37
        /*0002*/ 	.short	(.L_61 - .L_60)
.L_60:
        /*0004*/ 	.word	0x00000082


	//----- nvinfo : EIATTR_KPARAM_INFO
	.align		4
.L_61:
        /*0008*/ 	.byte	0x04, 0x17
        /*000a*/ 	.short	(.L_63 - .L_62)
.L_62:
        /*000c*/ 	.word	0x00000000
        /*0010*/ 	.short	0x0001
        /*0012*/ 	.short	0x0008
        /*0014*/ 	.byte	0x00, 0xf5, 0x21, 0x00


	//----- nvinfo : EIATTR_KPARAM_INFO
	.align		4
.L_63:
        /*0018*/ 	.byte	0x04, 0x17
        /*001a*/ 	.short	(.L_65 - .L_64)
.L_64:
        /*001c*/ 	.word	0x00000000
        /*0020*/ 	.short	0x0000
        /*0022*/ 	.short	0x0000
        /*0024*/ 	.byte	0x00, 0xf5, 0x21, 0x00


	//----- nvinfo : EIATTR_SPARSE_MMA_MASK
	.align		4
.L_65:
        /*0028*/ 	.byte	0x03, 0x50
        /*002a*/ 	.short	0x0000


	//----- nvinfo : EIATTR_MAXREG_COUNT
	.align		4
        /*002c*/ 	.byte	0x03, 0x1b
        /*002e*/ 	.short	0x00ff


	//----- nvinfo : EIATTR_MERCURY_ISA_VERSION
	.align		4
        /*0030*/ 	.byte	0x03, 0x5f
        /*0032*/ 	.short	0x0101


	//----- nvinfo : EIATTR_VRC_CTA_INIT_COUNT
	.align		4
        /*0034*/ 	.byte	0x02, 0x4a
	.zero		1
	.zero		1


	//----- nvinfo : EIATTR_EXIT_INSTR_OFFSETS
	.align		4
        /*0038*/ 	.byte	0x04, 0x1c
        /*003a*/ 	.short	(.L_67 - .L_66)


	//   ....[0]....
.L_66:
        /*003c*/ 	.word	0x000000b0


	//   ....[1]....
        /*0040*/ 	.word	0x00000150


	//----- nvinfo : EIATTR_CBANK_PARAM_SIZE
	.align		4
.L_67:
        /*0044*/ 	.byte	0x03, 0x19
        /*0046*/ 	.short	0x0010


	//----- nvinfo : EIATTR_PARAM_CBANK
	.align		4
        /*0048*/ 	.byte	0x04, 0x0a
        /*004a*/ 	.short	(.L_69 - .L_68)
	.align		4
.L_68:
        /*004c*/ 	.word	index@(.nv.constant0._Z10transpose1PfS_)
        /*0050*/ 	.short	0x0380
        /*0052*/ 	.short	0x0010


	//----- nvinfo : EIATTR_SW_WAR
	.align		4
.L_69:
        /*0054*/ 	.byte	0x04, 0x36
        /*0056*/ 	.short	(.L_71 - .L_70)
.L_70:
        /*0058*/ 	.word	0x00000008
.L_71:


//--------------------- .nv.callgraph             --------------------------
	.section	.nv.callgraph,"",@"SHT_CUDA_CALLGRAPH"
	.align	4
	.sectionentsize	8
	.align		4
        /*0000*/ 	.word	0x00000000
	.align		4
        /*0004*/ 	.word	0xffffffff
	.align		4
        /*0008*/ 	.word	0x00000000
	.align		4
        /*000c*/ 	.word	0xfffffffe
	.align		4
        /*0010*/ 	.word	0x00000000
	.align		4
        /*0014*/ 	.word	0xfffffffd
	.align		4
        /*0018*/ 	.word	0x00000000
	.align		4
        /*001c*/ 	.word	0xfffffffc


//--------------------- .text._Z10transpose4PfS_  --------------------------
	.section	.text._Z10transpose4PfS_,"ax",@progbits
	.align	128
        .global         _Z10transpose4PfS_
        .type           _Z10transpose4PfS_,@function
        .size           _Z10transpose4PfS_,(.L_x_4 - _Z10transpose4PfS_)
        .other          _Z10transpose4PfS_,@"STO_CUDA_ENTRY STV_DEFAULT"
_Z10transpose4PfS_:
.text._Z10transpose4PfS_:
[----:B------:R-:W-:Y:S01]  /*0000*/  LDC R1, c[0x0][0x37c] ;  /* 0x0000df00ff017b82 */ /* 0x000fe20000000800 */
[----:B------:R-:W0:Y:S07]  /*0010*/  S2R R11, SR_TID.Y ;  /* 0x00000000000b7919 */ /* 0x000e2e0000002200 */
[----:B------:R-:W1:Y:S01]  /*0020*/  S2UR UR5, SR_CTAID.Y ;  /* 0x00000000000579c3 */ /* 0x000e620000002600 */
[----:B------:R-:W2:Y:S01]  /*0030*/  LDCU UR6, c[0x0][0x360] ;  /* 0x00006c00ff0677ac */ /* 0x000ea20008000800 */
[----:B------:R-:W3:Y:S01]  /*0040*/  S2R R9, SR_TID.X ;  /* 0x0000000000097919 */ /* 0x000ee20000002100 */
[----:B------:R-:W1:Y:S05]  /*0050*/  LDCU UR7, c[0x0][0x364] ;  /* 0x00006c80ff0777ac */ /* 0x000e6a0008000800 */
[----:B------:R-:W2:Y:S01]  /*0060*/  S2UR UR4, SR_CTAID.X ;  /* 0x00000000000479c3 */ /* 0x000ea20000002500 */
[----:B-1----:R-:W-:-:S06]  /*0070*/  UIMAD UR5, UR5, UR7, URZ ;  /* 0x00000007050572a4 */ /* 0x002fcc000f8e02ff */
[----:B0-----:R-:W-:Y:S01]  /*0080*/  VIADD R5, R11, UR5 ;  /* 0x000000050b057c36 */ /* 0x001fe20008000000 */
[----:B--2---:R-:W-:Y:S01]  /*0090*/  UIMAD UR4, UR4, UR6, URZ ;  /* 0x00000006040472a4 */ /* 0x004fe2000f8e02ff */
[----:B------:R-:W0:Y:S03]  /*00a0*/  LDCU.64 UR6, c[0x0][0x358] ;  /* 0x00006b00ff0677ac */ /* 0x000e260008000a00 */
[----:B------:R-:W-:Y:S02]  /*00b0*/  ISETP.GT.U32.AND P0, PT, R5, 0x77ff, PT ;  /* 0x000077ff0500780c */ /* 0x000fe40003f04070 */
[----:B---3--:R-:W-:-:S05]  /*00c0*/  VIADD R0, R9, UR4 ;  /* 0x0000000409007c36 */ /* 0x008fca0008000000 */
[----:B------:R-:W-:-:S13]  /*00d0*/  ISETP.GT.OR P0, PT, R0, 0x27ff, P0 ;  /* 0x000027ff0000780c */ /* 0x000fda0000704670 */
[----:B------:R-:W1:Y:S01]  /*00e0*/  @!P0 LDC.64 R2, c[0x0][0x380] ;  /* 0x0000e000ff028b82 */ /* 0x000e620000000a00 */
[----:B------:R-:W-:-:S04]  /*00f0*/  @!P0 IMAD R5, R5, 0x2800, R0 ;  /* 0x0000280005058824 */ /* 0x000fc800078e0200 */
[----:B-1----:R-:W-:-:S06]  /*0100*/  @!P0 IMAD.WIDE R2, R5, 0x4, R2 ;  /* 0x0000000405028825 */ /* 0x002fcc00078e0202 */
[----:B0-----:R-:W2:Y:S01]  /*0110*/  @!P0 LDG.E R2, desc[UR6][R2.64] ;  /* 0x0000000602028981 */ /* 0x001ea2000c1e1900 */
[----:B------:R-:W-:Y:S01]  /*0120*/  @!P0 MOV R0, 0x400 ;  /* 0x0000040000008802 */ /* 0x000fe20000000f00 */
[----:B------:R-:W-:Y:S01]  /*0130*/  VIADD R7, R11, UR4 ;  /* 0x000000040b077c36 */ /* 0x000fe20008000000 */
[----:B------:R-:W-:Y:S01]  /*0140*/  IADD3 R4, PT, PT, R9, UR5, RZ ;  /* 0x0000000509047c10 */ /* 0x000fe2000fffe0ff */
[----:B------:R-:W0:Y:S03]  /*0150*/  @!P0 S2R R5, SR_CgaCtaId ;  /* 0x0000000000058919 */ /* 0x000e260000008800 */
[----:B------:R-:W-:-:S04]  /*0160*/  ISETP.GT.U32.AND P1, PT, R4, 0x77ff, PT ;  /* 0x000077ff0400780c */ /* 0x000fc80003f24070 */
[----:B------:R-:W-:Y:S02]  /*0170*/  ISETP.GT.OR P1, PT, R7, 0x27ff, P1 ;  /* 0x000027ff0700780c */ /* 0x000fe40000f24670 */
[----:B0-----:R-:W-:-:S05]  /*0180*/  @!P0 LEA R0, R5, R0, 0x18 ;  /* 0x0000000005008211 */ /* 0x001fca00078ec0ff */
[----:B------:R-:W-:-:S05]  /*0190*/  @!P0 IMAD R0, R11, 0x84, R0 ;  /* 0x000000840b008824 */ /* 0x000fca00078e0200 */
[----:B------:R-:W-:-:S05]  /*01a0*/  @!P0 LEA R5, R9, R0, 0x2 ;  /* 0x0000000009058211 */ /* 0x000fca00078e10ff */
[----:B--2---:R0:W-:Y:S01]  /*01b0*/  @!P0 STS [R5], R2 ;  /* 0x0000000205008388 */ /* 0x0041e20000000800 */
[----:B------:R-:W-:Y:S06]  /*01c0*/  @!P0 BAR.SYNC.DEFER_BLOCKING 0x0 ;  /* 0x0000000000008b1d */ /* 0x000fec0000010000 */
[----:B------:R-:W-:Y:S05]  /*01d0*/  @P1 EXIT ;  /* 0x000000000000194d */ /* 0x000fea0003800000 */
[----:B------:R-:W1:Y:S01]  /*01e0*/  S2R R3, SR_CgaCtaId ;  /* 0x0000000000037919 */ /* 0x000e620000008800 */
[----:B------:R-:W-:Y:S01]  /*01f0*/  MOV R0, 0x400 ;  /* 0x0000040000007802 */ /* 0x000fe20000000f00 */
[----:B------:R-:W-:-:S03]  /*0200*/  IMAD R7, R7, 0x7800, R4 ;  /* 0x0000780007077824 */ /* 0x000fc600078e0204 */
[----:B-1----:R-:W-:Y:S02]  /*0210*/  LEA R0, R3, R0, 0x18 ;  /* 0x0000000003007211 */ /* 0x002fe400078ec0ff */
[----:B0-----:R-:W0:Y:S03]  /*0220*/  LDC.64 R2, c[0x0][0x388] ;  /* 0x0000e200ff027b82 */ /* 0x001e260000000a00 */
[----:B------:R-:W-:-:S04]  /*0230*/  IMAD R0, R9, 0x84, R0 ;  /* 0x0000008409007824 */ /* 0x000fc800078e0200 */
[----:B------:R-:W-:-:S05]  /*0240*/  IMAD R0, R11, 0x4, R0 ;  /* 0x000000040b007824 */ /* 0x000fca00078e0200 */
[----:B------:R-:W1:Y:S01]  /*0250*/  LDS R5, [R0] ;  /* 0x0000000000057984 */ /* 0x000e620000000800 */
[----:B0-----:R-:W-:-:S05]  /*0260*/  IMAD.WIDE R2, R7, 0x4, R2 ;  /* 0x0000000407027825 */ /* 0x001fca00078e0202 */
[----:B-1----:R-:W-:Y:S01]  /*0270*/  STG.E desc[UR6][R2.64], R5 ;  /* 0x0000000502007986 */ /* 0x002fe2000c101906 */
[----:B------:R-:W-:Y:S05]  /*0280*/  EXIT ;  /* 0x000000000000794d */ /* 0x000fea0003800000 */
.L_x_0:
[----:B------:R-:W-:-:S00]  /*0290*/  BRA `(.L_x_0) ;  /* 0xfffffffc00fc7947 */ /* 0x000fc0000383ffff */
[----:B------:R-:W-:-:S00]  /*02a0*/  NOP ;  /* 0x0000000000007918 */ /* 0x000fc00000000000 */
        /* <DEDUP_REMOVED lines=13> */
.L_x_4:


//--------------------- .text._Z10transpose3PfS_  --------------------------
	.section	.text._Z10transpose3PfS_,"ax",@progbits
	.align	128
        .global         _Z10transpose3PfS_
        .type           _Z10transpose3PfS_,@function
        .size           _Z10transpose3PfS_,(.L_x_5 - _Z10transpose3PfS_)
        .other          _Z10transpose3PfS_,@"STO_CUDA_ENTRY STV_DEFAULT"
_Z10transpose3PfS_:
.text._Z10transpose3PfS_:
        /* <DEDUP_REMOVED lines=24> */
[----:B0-----:R-:W-:-:S04]  /*0180*/  @!P0 LEA R0, R5, R0, 0x18 ;  /* 0x0000000005008211 */ /* 0x001fc800078ec0ff */
[----:B------:R-:W-:-:S05]  /*0190*/  @!P0 LEA R0, R11, R0, 0x7 ;  /* 0x000000000b008211 */ /* 0x000fca00078e38ff */
[----:B------:R-:W-:-:S05]  /*01a0*/  @!P0 IMAD R5, R9, 0x4, R0 ;  /* 0x0000000409058824 */ /* 0x000fca00078e0200 */
[----:B--2---:R0:W-:Y:S01]  /*01b0*/  @!P0 STS [R5], R2 ;  /* 0x0000000205008388 */ /* 0x0041e20000000800 */
[----:B------:R-:W-:Y:S06]  /*01c0*/  @!P0 BAR.SYNC.DEFER_BLOCKING 0x0 ;  /* 0x0000000000008b1d */ /* 0x000fec0000010000 */
[----:B------:R-:W-:Y:S05]  /*01d0*/  @P1 EXIT ;  /* 0x000000000000194d */ /* 0x000fea0003800000 */
[----:B------:R-:W1:Y:S01]  /*01e0*/  S2UR UR5, SR_CgaCtaId ;  /* 0x00000000000579c3 */ /* 0x000e620000008800 */
[----:B------:R-:W-:Y:S01]  /*01f0*/  UMOV UR4, 0x400 ;  /* 0x0000040000047882 */ /* 0x000fe20000000000 */
[----:B------:R-:W-:-:S06]  /*0200*/  IMAD R7, R7, 0x7800, R4 ;  /* 0x0000780007077824 */ /* 0x000fcc00078e0204 */
[----:B0-----:R-:W0:Y:S01]  /*0210*/  LDC.64 R2, c[0x0][0x388] ;  /* 0x0000e200ff027b82 */ /* 0x001e220000000a00 */
[----:B-1----:R-:W-:-:S06]  /*0220*/  ULEA UR4, UR5, UR4, 0x18 ;  /* 0x0000000405047291 */ /* 0x002fcc000f8ec0ff */
[----:B------:R-:W-:Y:S01]  /*0230*/  LEA R0, R9, UR4, 0x7 ;  /* 0x0000000409007c11 */ /* 0x000fe2000f8e38ff */
[----:B0-----:R-:W-:-:S03]  /*0240*/  IMAD.WIDE R2, R7, 0x4, R2 ;  /* 0x0000000407027825 */ /* 0x001fc600078e0202 */
[----:B------:R-:W-:-:S05]  /*0250*/  LEA R0, R11, R0, 0x2 ;  /* 0x000000000b007211 */ /* 0x000fca00078e10ff */
[----:B------:R-:W0:Y:S04]  /*0260*/  LDS R5, [R0] ;  /* 0x0000000000057984 */ /* 0x000e280000000800 */
[----:B0-----:R-:W-:Y:S01]  /*0270*/  STG.E desc[UR6][R2.64], R5 ;  /* 0x0000000502007986 */ /* 0x001fe2000c101906 */
[----:B------:R-:W-:Y:S05]  /*0280*/  EXIT ;  /* 0x000000000000794d */ /* 0x000fea0003800000 */
.L_x_1:
        /* <DEDUP_REMOVED lines=15> */
.L_x_5:


//--------------------- .text._Z10transpose2PfS_  --------------------------
	.section	.text._Z10transpose2PfS_,"ax",@progbits
	.align	128
        .global         _Z10transpose2PfS_
        .type           _Z10transpose2PfS_,@function
        .size           _Z10transpose2PfS_,(.L_x_6 - _Z10transpose2PfS_)
        .other          _Z10transpose2PfS_,@"STO_CUDA_ENTRY STV_DEFAULT"
_Z10transpose2PfS_:
.text._Z10transpose2PfS_:
[----:B------:R-:W-:Y:S01]  /*0000*/  LDC R1, c[0x0][0x37c] ;  /* 0x0000df00ff017b82 */ /* 0x000fe20000000800 */
[----:B------:R-:W0:Y:S07]  /*0010*/  S2R R7, SR_TID.Y ;  /* 0x0000000000077919 */ /* 0x000e2e0000002200 */
[----:B------:R-:W1:Y:S01]  /*0020*/  LDC R3, c[0x0][0x360] ;  /* 0x0000d800ff037b82 */ /* 0x000e620000000800 */
[----:B------:R-:W1:Y:S07]  /*0030*/  S2R R0, SR_TID.X ;  /* 0x0000000000007919 */ /* 0x000e6e0000002100 */
[----:B------:R-:W0:Y:S08]  /*0040*/  S2UR UR5, SR_CTAID.Y ;  /* 0x00000000000579c3 */ /* 0x000e300000002600 */
[----:B------:R-:W0:Y:S08]  /*0050*/  LDC R2, c[0x0][0x364] ;  /* 0x0000d900ff027b82 */ /* 0x000e300000000800 */
[----:B------:R-:W1:Y:S01]  /*0060*/  S2UR UR4, SR_CTAID.X ;  /* 0x00000000000479c3 */ /* 0x000e620000002500 */
[----:B0-----:R-:W-:-:S05]  /*0070*/  IMAD R7, R2, UR5, R7 ;  /* 0x0000000502077c24 */ /* 0x001fca000f8e0207 */
[----:B------:R-:W-:Y:S01]  /*0080*/  ISETP.GT.U32.AND P0, PT, R7, 0x77ff, PT ;  /* 0x000077ff0700780c */ /* 0x000fe20003f04070 */
[----:B-1----:R-:W-:-:S05]  /*0090*/  IMAD R0, R3, UR4, R0 ;  /* 0x0000000403007c24 */ /* 0x002fca000f8e0200 */
[----:B------:R-:W-:-:S13]  /*00a0*/  ISETP.GT.OR P0, PT, R0, 0x27ff, P0 ;  /* 0x000027ff0000780c */ /* 0x000fda0000704670 */
[----:B------:R-:W-:Y:S05]  /*00b0*/  @P0 EXIT ;  /* 0x000000000000094d */ /* 0x000fea0003800000 */
[----:B------:R-:W0:Y:S01]  /*00c0*/  LDC.64 R2, c[0x0][0x380] ;  /* 0x0000e000ff027b82 */ /* 0x000e220000000a00 */
[----:B------:R-:W1:Y:S01]  /*00d0*/  LDCU.64 UR4, c[0x0][0x358] ;  /* 0x00006b00ff0477ac */ /* 0x000e620008000a00 */
[----:B------:R-:W-:-:S04]  /*00e0*/  IMAD R5, R7, 0x2800, R0 ;  /* 0x0000280007057824 */ /* 0x000fc800078e0200 */
[----:B0-----:R-:W-:Y:S02]  /*00f0*/  IMAD.WIDE R2, R5, 0x4, R2 ;  /* 0x0000000405027825 */ /* 0x001fe400078e0202 */
[----:B------:R-:W0:Y:S04]  /*0100*/  LDC.64 R4, c[0x0][0x388] ;  /* 0x0000e200ff047b82 */ /* 0x000e280000000a00 */
[----:B-1----:R-:W2:Y:S01]  /*0110*/  LDG.E R3, desc[UR4][R2.64] ;  /* 0x0000000402037981 */ /* 0x002ea2000c1e1900 */
[----:B------:R-:W-:-:S04]  /*0120*/  IMAD R7, R0, 0x7800, R7 ;  /* 0x0000780000077824 */ /* 0x000fc800078e0207 */
[----:B0-----:R-:W-:-:S05]  /*0130*/  IMAD.WIDE R4, R7, 0x4, R4 ;  /* 0x0000000407047825 */ /* 0x001fca00078e0204 */
[----:B--2---:R-:W-:Y:S01]  /*0140*/  STG.E desc[UR4][R4.64], R3 ;  /* 0x0000000304007986 */ /* 0x004fe2000c101904 */
[----:B------:R-:W-:Y:S05]  /*0150*/  EXIT ;  /* 0x000000000000794d */ /* 0x000fea0003800000 */
.L_x_2:
        /* <DEDUP_REMOVED lines=10> */
.L_x_6:


//--------------------- .text._Z10transpose1PfS_  --------------------------
	.section	.text._Z10transpose1PfS_,"ax",@progbits
	.align	128
        .global         _Z10transpose1PfS_
        .type           _Z10transpose1PfS_,@function
        .size           _Z10transpose1PfS_,(.L_x_7 - _Z10transpose1PfS_)
        .other          _Z10transpose1PfS_,@"STO_CUDA_ENTRY STV_DEFAULT"
_Z10transpose1PfS_:
.text._Z10transpose1PfS_:
        /* <DEDUP_REMOVED lines=22> */
.L_x_3:
        /* <DEDUP_REMOVED lines=10> */
.L_x_7:


//--------------------- .nv.shared._Z10transpose4PfS_ --------------------------
	.section	.nv.shared._Z10transpose4PfS_,"aw",@nobits
	.sectionflags	@""
	.align	4
.nv.shared._Z10transpose4PfS_:
	.zero		5248


//--------------------- .nv.shared.reserved.0     --------------------------
	.section	.nv.shared.reserved.0,"aw",@nobits
	.weak		__nv_reservedSMEM_offset_0_alias
	.size		__nv_reservedSMEM_offset_0_alias, 0, 64
	.other		__nv_reservedSMEM_offset_0_alias,@"STO_CUDA_RESERVED_SHARED STV_DEFAULT"
__nv_reservedSMEM_offset_0_alias:
	.zero		0
	.zero		64


//--------------------- .nv.shared._Z10transpose3PfS_ --------------------------
	.section	.nv.shared._Z10transpose3PfS_,"aw",@nobits
	.sectionflags	@""
	.align	4
.nv.shared._Z10transpose3PfS_:
	.zero		5120


//--------------------- .nv.constant0._Z10transpose4PfS_ --------------------------
	.section	.nv.constant0._Z10transpose4PfS_,"a",@progbits
	.sectionflags	@""
	.align	4
.nv.constant0._Z10transpose4PfS_:
	.zero		912


//--------------------- .nv.constant0._Z10transpose3PfS_ --------------------------
	.section	.nv.constant0._Z10transpose3PfS_,"a",@progbits
	.sectionflags	@""
	.align	4
.nv.constant0._Z10transpose3PfS_:
	.zero		912


//--------------------- .nv.constant0._Z10transpose2PfS_ --------------------------
	.section	.nv.constant0._Z10transpose2PfS_,"a",@progbits
	.sectionflags	@""
	.align	4
.nv.constant0._Z10transpose2PfS_:
	.zero		912


//--------------------- .nv.constant0._Z10transpose1PfS_ --------------------------
	.section	.nv.constant0._Z10transpose1PfS_,"a",@progbits
	.sectionflags	@""
	.align	4
.nv.constant0._Z10transpose1PfS_:
	.zero		912


//--------------------- SYMBOLS --------------------------

	.type		.nv.reservedSmem.offset0,@object
	.size		.nv.reservedSmem.offset0,0x4
	.type		.nv.reservedSmem.cap,@object
	.size		.nv.reservedSmem.cap,0x4
